//
// Generated by NVIDIA NVVM Compiler
//
// Compiler Build ID: CL-36424714
// Cuda compilation tools, release 13.0, V13.0.88
// Based on NVVM 20.0.0
//

.version 9.0
.target sm_100
.address_size 64

	// .globl	default_function_kernel

.visible .entry default_function_kernel(
	.param .u64 .ptr .align 1 default_function_kernel_param_0,
	.param .u64 .ptr .align 1 default_function_kernel_param_1,
	.param .u64 .ptr .align 1 default_function_kernel_param_2,
	.param .u64 .ptr .align 1 default_function_kernel_param_3
)
.maxntid 60
{
	.reg .b16 	%rs<10>;
	.reg .b32 	%r<9>;
	.reg .b32 	%f<5>;
	.reg .b64 	%rd<15>;

	ld.param.u64 	%rd1, [default_function_kernel_param_0];
	ld.param.u64 	%rd2, [default_function_kernel_param_1];
	ld.param.u64 	%rd3, [default_function_kernel_param_2];
	ld.param.u64 	%rd4, [default_function_kernel_param_3];
	cvta.to.global.u64 	%rd5, %rd2;
	cvta.to.global.u64 	%rd6, %rd3;
	cvta.to.global.u64 	%rd7, %rd1;
	cvta.to.global.u64 	%rd8, %rd4;
	mov.u32 	%r1, %ctaid.x;
	mov.u32 	%r2, %tid.x;
	mad.lo.s32 	%r3, %r1, 60, %r2;
	mul.wide.u32 	%rd9, %r3, 4;
	add.s64 	%rd10, %rd8, %rd9;
	ld.global.nc.f32 	%f1, [%rd10];
	mul.hi.u32 	%r4, %r1, 954437177;
	shr.u32 	%r5, %r4, 1;
	mul.lo.s32 	%r6, %r5, 9;
	sub.s32 	%r7, %r1, %r6;
	cvt.u16.u32 	%rs1, %r2;
	mul.lo.s16 	%rs2, %rs1, 69;
	shr.u16 	%rs3, %rs2, 10;
	cvt.u16.u32 	%rs4, %r7;
	shl.b16 	%rs5, %rs4, 2;
	add.s16 	%rs6, %rs5, %rs3;
	and.b16  	%rs7, %rs6, 255;
	mul.lo.s16 	%rs8, %rs7, 57;
	shr.u16 	%rs9, %rs8, 9;
	cvt.u32.u16 	%r8, %rs9;
	mul.wide.u32 	%rd11, %r8, 4;
	add.s64 	%rd12, %rd7, %rd11;
	ld.global.nc.f32 	%f2, [%rd12];
	add.s64 	%rd13, %rd6, %rd11;
	ld.global.nc.f32 	%f3, [%rd13];
	fma.rn.f32 	%f4, %f1, %f2, %f3;
	add.s64 	%rd14, %rd5, %rd9;
	st.global.f32 	[%rd14], %f4;
	ret;

}


// ===== COMPILED SASS (sm_100) =====

	.target	sm_100

	.elftype	@"ET_EXEC"


//--------------------- .note.nv.tkinfo           --------------------------
	.section	.note.nv.tkinfo,"",@"SHT_NOTE"
	.sectionflags	@"SHF_NOTE_NV_TKINFO"
	.tkinfo
        /*0018*/ 	.word	0x00000002
        /*0030*/ 	.string	""
        /*0030*/ 	.string	"ptxas"
        /*0030*/ 	.string	"Cuda compilation tools, release 13.0, V13.0.88"
        /*0030*/ 	.string	"Build cuda_13.0.r13.0/compiler.36424714_0"
        /*0030*/ 	.string	"-arch sm_100 -m 64 "



//--------------------- .note.nv.cuinfo           --------------------------
	.section	.note.nv.cuinfo,"",@"SHT_NOTE"
	.sectionflags	@"SHF_NOTE_NV_CUINFO"
        /*0018*/ 	.short	0x0002
        /*001a*/ 	.short	0x0064
        /*001c*/ 	.short	0x0082
	.zero		2


//--------------------- .nv.info                  --------------------------
	.section	.nv.info,"",@"SHT_CUDA_INFO"
	.align	4


	//----- nvinfo : EIATTR_REGCOUNT
	.align		4
        /*0000*/ 	.byte	0x04, 0x2f
        /*0002*/ 	.short	(.L_1 - .L_0)
	.align		4
.L_0:
        /*0004*/ 	.word	index@(default_function_kernel)
        /*0008*/ 	.word	0x0000000e


	//----- nvinfo : EIATTR_FRAME_SIZE
	.align		4
.L_1:
        /*000c*/ 	.byte	0x04, 0x11
        /*000e*/ 	.short	(.L_3 - .L_2)
	.align		4
.L_2:
        /*0010*/ 	.word	index@(default_function_kernel)
        /*0014*/ 	.word	0x00000000


	//----- nvinfo : EIATTR_MIN_STACK_SIZE
	.align		4
.L_3:
        /*0018*/ 	.byte	0x04, 0x12
        /*001a*/ 	.short	(.L_5 - .L_4)
	.align		4
.L_4:
        /*001c*/ 	.word	index@(default_function_kernel)
        /*0020*/ 	.word	0x00000000
.L_5:


//--------------------- .nv.compat                --------------------------
	.section	.nv.compat,"",@"SHT_CUDA_COMPAT_INFO"
	.align	4
        /*0000*/ 	.byte	0x02, 0x09, 0x00, 0x00, 0x02, 0x02, 0x01, 0x00, 0x02, 0x05, 0x05, 0x00, 0x03, 0x07, 0x01, 0x01
        /*0010*/ 	.byte	0x02, 0x03, 0x00, 0x00, 0x02, 0x06, 0x01, 0x00, 0x04, 0x0b, 0x08, 0x00, 0x09, 0x00, 0x00, 0x00
        /*0020*/ 	.byte	0x00, 0x00, 0x00, 0x00


//--------------------- .nv.info.default_function_kernel --------------------------
	.section	.nv.info.default_function_kernel,"",@"SHT_CUDA_INFO"
	.sectionflags	@""
	.align	4


	//----- nvinfo : EIATTR_CUDA_API_VERSION
	.align		4
        /*0000*/ 	.byte	0x04, 0x37
        /*0002*/ 	.short	(.L_7 - .L_6)
.L_6:
        /*0004*/ 	.word	0x00000082


	//----- nvinfo : EIATTR_KPARAM_INFO
	.align		4
.L_7:
        /*0008*/ 	.byte	0x04, 0x17
        /*000a*/ 	.short	(.L_9 - .L_8)
.L_8:
        /*000c*/ 	.word	0x00000000
        /*0010*/ 	.short	0x0003
        /*0012*/ 	.short	0x0018
        /*0014*/ 	.byte	0x00, 0xf5, 0x21, 0x00


	//----- nvinfo : EIATTR_KPARAM_INFO
	.align		4
.L_9:
        /*0018*/ 	.byte	0x04, 0x17
        /*001a*/ 	.short	(.L_11 - .L_10)
.L_10:
        /*001c*/ 	.word	0x00000000
        /*0020*/ 	.short	0x0002
        /*0022*/ 	.short	0x0010
        /*0024*/ 	.byte	0x00, 0xf5, 0x21, 0x00


	//----- nvinfo : EIATTR_KPARAM_INFO
	.align		4
.L_11:
        /*0028*/ 	.byte	0x04, 0x17
        /*002a*/ 	.short	(.L_13 - .L_12)
.L_12:
        /*002c*/ 	.word	0x00000000
        /*0030*/ 	.short	0x0001
        /*0032*/ 	.short	0x0008
        /*0034*/ 	.byte	0x00, 0xf5, 0x21, 0x00


	//----- nvinfo : EIATTR_KPARAM_INFO
	.align		4
.L_13:
        /*0038*/ 	.byte	0x04, 0x17
        /*003a*/ 	.short	(.L_15 - .L_14)
.L_14:
        /*003c*/ 	.word	0x00000000
        /*0040*/ 	.short	0x0000
        /*0042*/ 	.short	0x0000
        /*0044*/ 	.byte	0x00, 0xf5, 0x21, 0x00


	//----- nvinfo : EIATTR_SPARSE_MMA_MASK
	.align		4
.L_15:
        /*0048*/ 	.byte	0x03, 0x50
        /*004a*/ 	.short	0x0000


	//----- nvinfo : EIATTR_MAXREG_COUNT
	.align		4
        /*004c*/ 	.byte	0x03, 0x1b
        /*004e*/ 	.short	0x00ff


	//----- nvinfo : EIATTR_MERCURY_ISA_VERSION
	.align		4
        /*0050*/ 	.byte	0x03, 0x5f
        /*0052*/ 	.short	0x0101


	//----- nvinfo : EIATTR_VRC_CTA_INIT_COUNT
	.align		4
        /*0054*/ 	.byte	0x02, 0x4a
	.zero		1
	.zero		1


	//----- nvinfo : EIATTR_EXIT_INSTR_OFFSETS
	.align		4
        /*0058*/ 	.byte	0x04, 0x1c
        /*005a*/ 	.short	(.L_17 - .L_16)


	//   ....[0]....
.L_16:
        /*005c*/ 	.word	0x000001d0


	//----- nvinfo : EIATTR_MAX_THREADS
	.align		4
.L_17:
        /*0060*/ 	.byte	0x04, 0x05
        /*0062*/ 	.short	(.L_19 - .L_18)
.L_18:
        /*0064*/ 	.word	0x0000003c
        /*0068*/ 	.word	0x00000001
        /*006c*/ 	.word	0x00000001


	//----- nvinfo : EIATTR_CBANK_PARAM_SIZE
	.align		4
.L_19:
        /*0070*/ 	.byte	0x03, 0x19
        /*0072*/ 	.short	0x0020


	//----- nvinfo : EIATTR_PARAM_CBANK
	.align		4
        /*0074*/ 	.byte	0x04, 0x0a
        /*0076*/ 	.short	(.L_21 - .L_20)
	.align		4
.L_20:
        /*0078*/ 	.word	index@(.nv.constant0.default_function_kernel)
        /*007c*/ 	.short	0x0380
        /*007e*/ 	.short	0x0020


	//----- nvinfo : EIATTR_SW_WAR
	.align		4
.L_21:
        /*0080*/ 	.byte	0x04, 0x36
        /*0082*/ 	.short	(.L_23 - .L_22)
.L_22:
        /*0084*/ 	.word	0x00000008
.L_23:


//--------------------- .nv.callgraph             --------------------------
	.section	.nv.callgraph,"",@"SHT_CUDA_CALLGRAPH"
	.align	4
	.sectionentsize	8
	.align		4
        /*0000*/ 	.word	0x00000000
	.align		4
        /*0004*/ 	.word	0xffffffff
	.align		4
        /*0008*/ 	.word	0x00000000
	.align		4
        /*000c*/ 	.word	0xfffffffe
	.align		4
        /*0010*/ 	.word	0x00000000
	.align		4
        /*0014*/ 	.word	0xfffffffd
	.align		4
        /*0018*/ 	.word	0x00000000
	.align		4
        /*001c*/ 	.word	0xfffffffc


//--------------------- .text.default_function_kernel --------------------------
	.section	.text.default_function_kernel,"ax",@progbits
	.align	128
        .global         default_function_kernel
        .type           default_function_kernel,@function
        .size           default_function_kernel,(.L_x_1 - default_function_kernel)
        .other          default_function_kernel,@"STO_CUDA_ENTRY STV_DEFAULT"
default_function_kernel:
.text.default_function_kernel:
[----:B------:R-:W-:Y:S01]  /*0000*/  LDC R1, c[0x0][0x37c] ;  /* 0x0000df00ff017b82 */ /* 0x000fe20000000800 */
[----:B------:R-:W0:Y:S07]  /*0010*/  S2R R8, SR_TID.X ;  /* 0x0000000000087919 */ /* 0x000e2e0000002100 */
[----:B------:R-:W1:Y:S01]  /*0020*/  LDC.64 R2, c[0x0][0x380] ;  /* 0x0000e000ff027b82 */ /* 0x000e620000000a00 */
[----:B------:R-:W2:Y:S01]  /*0030*/  LDCU.64 UR4, c[0x0][0x358] ;  /* 0x00006b00ff0477ac */ /* 0x000ea20008000a00 */
[----:B------:R-:W3:Y:S06]  /*0040*/  S2R R11, SR_CTAID.X ;  /* 0x00000000000b7919 */ /* 0x000eec0000002500 */
[----:B------:R-:W4:Y:S01]  /*0050*/  LDC.64 R6, c[0x0][0x398] ;  /* 0x0000e600ff067b82 */ /* 0x000f220000000a00 */
[----:B0-----:R-:W-:Y:S01]  /*0060*/  PRMT R4, R8, 0x9910, RZ ;  /* 0x0000991008047816 */ /* 0x001fe200000000ff */
[----:B---3--:R-:W-:-:S04]  /*0070*/  IMAD.HI.U32 R0, R11, 0x38e38e39, RZ ;  /* 0x38e38e390b007827 */ /* 0x008fc800078e00ff */
[----:B------:R-:W-:Y:S01]  /*0080*/  IMAD R4, R4, 0x45, RZ ;  /* 0x0000004504047824 */ /* 0x000fe200078e02ff */
[----:B------:R-:W-:-:S04]  /*0090*/  SHF.R.U32.HI R0, RZ, 0x1, R0 ;  /* 0x00000001ff007819 */ /* 0x000fc80000011600 */
[----:B------:R-:W-:Y:S01]  /*00a0*/  LOP3.LUT R9, R4, 0xffff, RZ, 0xc0, !PT ;  /* 0x0000ffff04097812 */ /* 0x000fe200078ec0ff */
[----:B------:R-:W-:Y:S01]  /*00b0*/  IMAD R0, R0, -0x9, R11 ;  /* 0xfffffff700007824 */ /* 0x000fe200078e020b */
[----:B------:R-:W0:Y:S01]  /*00c0*/  LDC.64 R4, c[0x0][0x390] ;  /* 0x0000e400ff047b82 */ /* 0x000e220000000a00 */
[----:B------:R-:W-:Y:S01]  /*00d0*/  IMAD R11, R11, 0x3c, R8 ;  /* 0x0000003c0b0b7824 */ /* 0x000fe200078e0208 */
[----:B------:R-:W-:-:S03]  /*00e0*/  SHF.R.U32.HI R9, RZ, 0xa, R9 ;  /* 0x0000000aff097819 */ /* 0x000fc60000011609 */
[----:B----4-:R-:W-:Y:S01]  /*00f0*/  IMAD.WIDE.U32 R6, R11, 0x4, R6 ;  /* 0x000000040b067825 */ /* 0x010fe200078e0006 */
[----:B------:R-:W-:-:S04]  /*0100*/  LEA R0, R0, R9, 0x2 ;  /* 0x0000000900007211 */ /* 0x000fc800078e10ff */
[----:B------:R-:W-:Y:S01]  /*0110*/  LOP3.LUT R0, R0, 0xff, RZ, 0xc0, !PT ;  /* 0x000000ff00007812 */ /* 0x000fe200078ec0ff */
[----:B--2---:R-:W2:Y:S04]  /*0120*/  LDG.E.CONSTANT R6, desc[UR4][R6.64] ;  /* 0x0000000406067981 */ /* 0x004ea8000c1e9900 */
[----:B------:R-:W-:-:S05]  /*0130*/  IMAD R0, R0, 0x39, RZ ;  /* 0x0000003900007824 */ /* 0x000fca00078e02ff */
[----:B------:R-:W-:-:S05]  /*0140*/  SHF.R.U32.HI R9, RZ, 0x9, R0 ;  /* 0x00000009ff097819 */ /* 0x000fca0000011600 */
[----:B-1----:R-:W-:-:S04]  /*0150*/  IMAD.WIDE.U32 R2, R9, 0x4, R2 ;  /* 0x0000000409027825 */ /* 0x002fc800078e0002 */
[----:B0-----:R-:W-:Y:S02]  /*0160*/  IMAD.WIDE.U32 R4, R9, 0x4, R4 ;  /* 0x0000000409047825 */ /* 0x001fe400078e0004 */
[----:B------:R-:W2:Y:S01]  /*0170*/  LDG.E.CONSTANT R3, desc[UR4][R2.64] ;  /* 0x0000000402037981 */ /* 0x000ea2000c1e9900 */
[----:B------:R-:W0:Y:S03]  /*0180*/  LDC.64 R8, c[0x0][0x388] ;  /* 0x0000e200ff087b82 */ /* 0x000e260000000a00 */
[----:B------:R-:W2:Y:S01]  /*0190*/  LDG.E.CONSTANT R5, desc[UR4][R4.64] ;  /* 0x0000000404057981 */ /* 0x000ea2000c1e9900 */
[----:B0-----:R-:W-:-:S04]  /*01a0*/  IMAD.WIDE.U32 R8, R11, 0x4, R8 ;  /* 0x000000040b087825 */ /* 0x001fc800078e0008 */
[----:B--2---:R-:W-:-:S05]  /*01b0*/  FFMA R11, R6, R3, R5 ;  /* 0x00000003060b7223 */ /* 0x004fca0000000005 */
[----:B------:R-:W-:Y:S01]  /*01c0*/  STG.E desc[UR4][R8.64], R11 ;  /* 0x0000000b08007986 */ /* 0x000fe2000c101904 */
[----:B------:R-:W-:Y:S05]  /*01d0*/  EXIT ;  /* 0x000000000000794d */ /* 0x000fea0003800000 */
.L_x_0:
[----:B------:R-:W-:-:S00]  /*01e0*/  BRA `(.L_x_0) ;  /* 0xfffffffc00fc7947 */ /* 0x000fc0000383ffff */
[----:B------:R-:W-:-:S00]  /*01f0*/  NOP ;  /* 0x0000000000007918 */ /* 0x000fc00000000000 */
        /* <DEDUP_REMOVED lines=8> */
.L_x_1:


//--------------------- .nv.shared.reserved.0     --------------------------
	.section	.nv.shared.reserved.0,"aw",@nobits
	.weak		__nv_reservedSMEM_offset_0_alias
	.size		__nv_reservedSMEM_offset_0_alias, 0, 64
	.other		__nv_reservedSMEM_offset_0_alias,@"STO_CUDA_RESERVED_SHARED STV_DEFAULT"
__nv_reservedSMEM_offset_0_alias:
	.zero		0
	.zero		64


//--------------------- .nv.constant0.default_function_kernel --------------------------
	.section	.nv.constant0.default_function_kernel,"a",@progbits
	.sectionflags	@""
	.align	4
.nv.constant0.default_function_kernel:
	.zero		928


//--------------------- SYMBOLS --------------------------

	.type		.nv.reservedSmem.offset0,@object
	.size		.nv.reservedSmem.offset0,0x4
